//
// Generated by NVIDIA NVVM Compiler
//
// Compiler Build ID: CL-36424714
// Cuda compilation tools, release 13.0, V13.0.88
// Based on NVVM 20.0.0
//

.version 9.0
.target sm_100
.address_size 64

	// .globl	_Z21apply_function_kernelPdi

.visible .entry _Z21apply_function_kernelPdi(
	.param .u64 .ptr .align 1 _Z21apply_function_kernelPdi_param_0,
	.param .u32 _Z21apply_function_kernelPdi_param_1
)
{
	.reg .pred 	%p<2>;
	.reg .b32 	%r<6>;
	.reg .b32 	%f<2>;
	.reg .b64 	%rd<5>;
	.reg .b64 	%fd<4>;

	ld.param.u64 	%rd1, [_Z21apply_function_kernelPdi_param_0];
	ld.param.u32 	%r2, [_Z21apply_function_kernelPdi_param_1];
	mov.u32 	%r3, %ctaid.x;
	mov.u32 	%r4, %ntid.x;
	mov.u32 	%r5, %tid.x;
	mad.lo.s32 	%r1, %r3, %r4, %r5;
	setp.ge.s32 	%p1, %r1, %r2;
	@%p1 bra 	$L__BB0_2;
	cvta.to.global.u64 	%rd2, %rd1;
	mul.wide.s32 	%rd3, %r1, 8;
	add.s64 	%rd4, %rd2, %rd3;
	ld.global.f64 	%fd1, [%rd4];
	add.f64 	%fd2, %fd1, 0d3FF0000000000000;
	cvt.rn.f32.f64 	%f1, %fd2;
	cvt.f64.f32 	%fd3, %f1;
	st.global.f64 	[%rd4], %fd3;
$L__BB0_2:
	ret;

}


// ===== COMPILED SASS (sm_100) =====

	.target	sm_100

	.elftype	@"ET_EXEC"


//--------------------- .note.nv.tkinfo           --------------------------
	.section	.note.nv.tkinfo,"",@"SHT_NOTE"
	.sectionflags	@"SHF_NOTE_NV_TKINFO"
	.tkinfo
        /*0018*/ 	.word	0x00000002
        /*0030*/ 	.string	""
        /*0030*/ 	.string	"ptxas"
        /*0030*/ 	.string	"Cuda compilation tools, release 13.0, V13.0.88"
        /*0030*/ 	.string	"Build cuda_13.0.r13.0/compiler.36424714_0"
        /*0030*/ 	.string	"-arch sm_100 -m 64 "



//--------------------- .note.nv.cuinfo           --------------------------
	.section	.note.nv.cuinfo,"",@"SHT_NOTE"
	.sectionflags	@"SHF_NOTE_NV_CUINFO"
        /*0018*/ 	.short	0x0002
        /*001a*/ 	.short	0x0064
        /*001c*/ 	.short	0x0082
	.zero		2


//--------------------- .nv.info                  --------------------------
	.section	.nv.info,"",@"SHT_CUDA_INFO"
	.align	4


	//----- nvinfo : EIATTR_REGCOUNT
	.align		4
        /*0000*/ 	.byte	0x04, 0x2f
        /*0002*/ 	.short	(.L_1 - .L_0)
	.align		4
.L_0:
        /*0004*/ 	.word	index@(_Z21apply_function_kernelPdi)
        /*0008*/ 	.word	0x0000000a


	//----- nvinfo : EIATTR_FRAME_SIZE
	.align		4
.L_1:
        /*000c*/ 	.byte	0x04, 0x11
        /*000e*/ 	.short	(.L_3 - .L_2)
	.align		4
.L_2:
        /*0010*/ 	.word	index@(_Z21apply_function_kernelPdi)
        /*0014*/ 	.word	0x00000000


	//----- nvinfo : EIATTR_MIN_STACK_SIZE
	.align		4
.L_3:
        /*0018*/ 	.byte	0x04, 0x12
        /*001a*/ 	.short	(.L_5 - .L_4)
	.align		4
.L_4:
        /*001c*/ 	.word	index@(_Z21apply_function_kernelPdi)
        /*0020*/ 	.word	0x00000000
.L_5:


//--------------------- .nv.compat                --------------------------
	.section	.nv.compat,"",@"SHT_CUDA_COMPAT_INFO"
	.align	4
        /*0000*/ 	.byte	0x02, 0x09, 0x00, 0x00, 0x02, 0x02, 0x01, 0x00, 0x02, 0x05, 0x05, 0x00, 0x03, 0x07, 0x01, 0x01
        /*0010*/ 	.byte	0x02, 0x03, 0x00, 0x00, 0x02, 0x06, 0x01, 0x00, 0x04, 0x0b, 0x08, 0x00, 0x01, 0x00, 0x00, 0x00
        /*0020*/ 	.byte	0x00, 0x00, 0x00, 0x00


//--------------------- .nv.info._Z21apply_function_kernelPdi --------------------------
	.section	.nv.info._Z21apply_function_kernelPdi,"",@"SHT_CUDA_INFO"
	.sectionflags	@""
	.align	4


	//----- nvinfo : EIATTR_CUDA_API_VERSION
	.align		4
        /*0000*/ 	.byte	0x04, 0x37
        /*0002*/ 	.short	(.L_7 - .L_6)
.L_6:
        /*0004*/ 	.word	0x00000082


	//----- nvinfo : EIATTR_KPARAM_INFO
	.align		4
.L_7:
        /*0008*/ 	.byte	0x04, 0x17
        /*000a*/ 	.short	(.L_9 - .L_8)
.L_8:
        /*000c*/ 	.word	0x00000000
        /*0010*/ 	.short	0x0001
        /*0012*/ 	.short	0x0008
        /*0014*/ 	.byte	0x00, 0xf0, 0x11, 0x00


	//----- nvinfo : EIATTR_KPARAM_INFO
	.align		4
.L_9:
        /*0018*/ 	.byte	0x04, 0x17
        /*001a*/ 	.short	(.L_11 - .L_10)
.L_10:
        /*001c*/ 	.word	0x00000000
        /*0020*/ 	.short	0x0000
        /*0022*/ 	.short	0x0000
        /*0024*/ 	.byte	0x00, 0xf5, 0x21, 0x00


	//----- nvinfo : EIATTR_SPARSE_MMA_MASK
	.align		4
.L_11:
        /*0028*/ 	.byte	0x03, 0x50
        /*002a*/ 	.short	0x0000


	//----- nvinfo : EIATTR_MAXREG_COUNT
	.align		4
        /*002c*/ 	.byte	0x03, 0x1b
        /*002e*/ 	.short	0x00ff


	//----- nvinfo : EIATTR_MERCURY_ISA_VERSION
	.align		4
        /*0030*/ 	.byte	0x03, 0x5f
        /*0032*/ 	.short	0x0101


	//----- nvinfo : EIATTR_VRC_CTA_INIT_COUNT
	.align		4
        /*0034*/ 	.byte	0x02, 0x4a
	.zero		1
	.zero		1


	//----- nvinfo : EIATTR_EXIT_INSTR_OFFSETS
	.align		4
        /*0038*/ 	.byte	0x04, 0x1c
        /*003a*/ 	.short	(.L_13 - .L_12)


	//   ....[0]....
.L_12:
        /*003c*/ 	.word	0x00000070


	//   ....[1]....
        /*0040*/ 	.word	0x00000100


	//----- nvinfo : EIATTR_CBANK_PARAM_SIZE
	.align		4
.L_13:
        /*0044*/ 	.byte	0x03, 0x19
        /*0046*/ 	.short	0x000c


	//----- nvinfo : EIATTR_PARAM_CBANK
	.align		4
        /*0048*/ 	.byte	0x04, 0x0a
        /*004a*/ 	.short	(.L_15 - .L_14)
	.align		4
.L_14:
        /*004c*/ 	.word	index@(.nv.constant0._Z21apply_function_kernelPdi)
        /*0050*/ 	.short	0x0380
        /*0052*/ 	.short	0x000c


	//----- nvinfo : EIATTR_SW_WAR
	.align		4
.L_15:
        /*0054*/ 	.byte	0x04, 0x36
        /*0056*/ 	.short	(.L_17 - .L_16)
.L_16:
        /*0058*/ 	.word	0x00000008
.L_17:


//--------------------- .nv.callgraph             --------------------------
	.section	.nv.callgraph,"",@"SHT_CUDA_CALLGRAPH"
	.align	4
	.sectionentsize	8
	.align		4
        /*0000*/ 	.word	0x00000000
	.align		4
        /*0004*/ 	.word	0xffffffff
	.align		4
        /*0008*/ 	.word	0x00000000
	.align		4
        /*000c*/ 	.word	0xfffffffe
	.align		4
        /*0010*/ 	.word	0x00000000
	.align		4
        /*0014*/ 	.word	0xfffffffd
	.align		4
        /*0018*/ 	.word	0x00000000
	.align		4
        /*001c*/ 	.word	0xfffffffc


//--------------------- .text._Z21apply_function_kernelPdi --------------------------
	.section	.text._Z21apply_function_kernelPdi,"ax",@progbits
	.align	128
        .global         _Z21apply_function_kernelPdi
        .type           _Z21apply_function_kernelPdi,@function
        .size           _Z21apply_function_kernelPdi,(.L_x_1 - _Z21apply_function_kernelPdi)
        .other          _Z21apply_function_kernelPdi,@"STO_CUDA_ENTRY STV_DEFAULT"
_Z21apply_function_kernelPdi:
.text._Z21apply_function_kernelPdi:
[----:B------:R-:W-:Y:S01]  /*0000*/  LDC R1, c[0x0][0x37c] ;  /* 0x0000df00ff017b82 */ /* 0x000fe20000000800 */
[----:B------:R-:W0:Y:S07]  /*0010*/  S2R R0, SR_TID.X ;  /* 0x0000000000007919 */ /* 0x000e2e0000002100 */
[----:B------:R-:W0:Y:S01]  /*0020*/  S2UR UR4, SR_CTAID.X ;  /* 0x00000000000479c3 */ /* 0x000e220000002500 */
[----:B------:R-:W1:Y:S07]  /*0030*/  LDCU UR5, c[0x0][0x388] ;  /* 0x00007100ff0577ac */ /* 0x000e6e0008000800 */
[----:B------:R-:W0:Y:S02]  /*0040*/  LDC R5, c[0x0][0x360] ;  /* 0x0000d800ff057b82 */ /* 0x000e240000000800 */
[----:B0-----:R-:W-:-:S05]  /*0050*/  IMAD R5, R5, UR4, R0 ;  /* 0x0000000405057c24 */ /* 0x001fca000f8e0200 */
[----:B-1----:R-:W-:-:S13]  /*0060*/  ISETP.GE.AND P0, PT, R5, UR5, PT ;  /* 0x0000000505007c0c */ /* 0x002fda000bf06270 */
[----:B------:R-:W-:Y:S05]  /*0070*/  @P0 EXIT ;  /* 0x000000000000094d */ /* 0x000fea0003800000 */
[----:B------:R-:W0:Y:S01]  /*0080*/  LDC.64 R2, c[0x0][0x380] ;  /* 0x0000e000ff027b82 */ /* 0x000e220000000a00 */
[----:B------:R-:W1:Y:S01]  /*0090*/  LDCU.64 UR4, c[0x0][0x358] ;  /* 0x00006b00ff0477ac */ /* 0x000e620008000a00 */
[----:B0-----:R-:W-:-:S05]  /*00a0*/  IMAD.WIDE R2, R5, 0x8, R2 ;  /* 0x0000000805027825 */ /* 0x001fca00078e0202 */
[----:B-1----:R-:W2:Y:S02]  /*00b0*/  LDG.E.64 R4, desc[UR4][R2.64] ;  /* 0x0000000402047981 */ /* 0x002ea4000c1e1b00 */
[----:B--2---:R-:W-:-:S10]  /*00c0*/  DADD R4, R4, 1 ;  /* 0x3ff0000004047429 */ /* 0x004fd40000000000 */
[----:B------:R-:W0:Y:S08]  /*00d0*/  F2F.F32.F64 R4, R4 ;  /* 0x0000000400047310 */ /* 0x000e300000301000 */
[----:B0-----:R-:W0:Y:S02]  /*00e0*/  F2F.F64.F32 R6, R4 ;  /* 0x0000000400067310 */ /* 0x001e240000201800 */
[----:B0-----:R-:W-:Y:S01]  /*00f0*/  STG.E.64 desc[UR4][R2.64], R6 ;  /* 0x0000000602007986 */ /* 0x001fe2000c101b04 */
[----:B------:R-:W-:Y:S05]  /*0100*/  EXIT ;  /* 0x000000000000794d */ /* 0x000fea0003800000 */
.L_x_0:
[----:B------:R-:W-:-:S00]  /*0110*/  BRA `(.L_x_0) ;  /* 0xfffffffc00fc7947 */ /* 0x000fc0000383ffff */
[----:B------:R-:W-:-:S00]  /*0120*/  NOP ;  /* 0x0000000000007918 */ /* 0x000fc00000000000 */
        /* <DEDUP_REMOVED lines=13> */
.L_x_1:


//--------------------- .nv.shared.reserved.0     --------------------------
	.section	.nv.shared.reserved.0,"aw",@nobits
	.weak		__nv_reservedSMEM_offset_0_alias
	.size		__nv_reservedSMEM_offset_0_alias, 0, 64
	.other		__nv_reservedSMEM_offset_0_alias,@"STO_CUDA_RESERVED_SHARED STV_DEFAULT"
__nv_reservedSMEM_offset_0_alias:
	.zero		0
	.zero		64


//--------------------- .nv.constant0._Z21apply_function_kernelPdi --------------------------
	.section	.nv.constant0._Z21apply_function_kernelPdi,"a",@progbits
	.sectionflags	@""
	.align	4
.nv.constant0._Z21apply_function_kernelPdi:
	.zero		908


//--------------------- SYMBOLS --------------------------

	.type		.nv.reservedSmem.offset0,@object
	.size		.nv.reservedSmem.offset0,0x4
